//
// Generated by NVIDIA NVVM Compiler
//
// Compiler Build ID: CL-36424714
// Cuda compilation tools, release 13.0, V13.0.88
// Based on NVVM 20.0.0
//

.version 9.0
.target sm_100
.address_size 64

	// .globl	_Z17convolutionKernelPiS_S_iiiii

.visible .entry _Z17convolutionKernelPiS_S_iiiii(
	.param .u64 .ptr .align 1 _Z17convolutionKernelPiS_S_iiiii_param_0,
	.param .u64 .ptr .align 1 _Z17convolutionKernelPiS_S_iiiii_param_1,
	.param .u64 .ptr .align 1 _Z17convolutionKernelPiS_S_iiiii_param_2,
	.param .u32 _Z17convolutionKernelPiS_S_iiiii_param_3,
	.param .u32 _Z17convolutionKernelPiS_S_iiiii_param_4,
	.param .u32 _Z17convolutionKernelPiS_S_iiiii_param_5,
	.param .u32 _Z17convolutionKernelPiS_S_iiiii_param_6,
	.param .u32 _Z17convolutionKernelPiS_S_iiiii_param_7
)
{
	.reg .pred 	%p<15>;
	.reg .b32 	%r<166>;
	.reg .b64 	%rd<45>;

	ld.param.u64 	%rd10, [_Z17convolutionKernelPiS_S_iiiii_param_0];
	ld.param.u64 	%rd11, [_Z17convolutionKernelPiS_S_iiiii_param_1];
	ld.param.u64 	%rd9, [_Z17convolutionKernelPiS_S_iiiii_param_2];
	ld.param.u32 	%r37, [_Z17convolutionKernelPiS_S_iiiii_param_4];
	ld.param.u32 	%r38, [_Z17convolutionKernelPiS_S_iiiii_param_5];
	ld.param.u32 	%r40, [_Z17convolutionKernelPiS_S_iiiii_param_6];
	ld.param.u32 	%r39, [_Z17convolutionKernelPiS_S_iiiii_param_7];
	cvta.to.global.u64 	%rd1, %rd11;
	cvta.to.global.u64 	%rd2, %rd10;
	mov.u32 	%r41, %ctaid.y;
	mov.u32 	%r42, %ntid.y;
	mov.u32 	%r43, %tid.y;
	mad.lo.s32 	%r1, %r41, %r42, %r43;
	mov.u32 	%r44, %ctaid.x;
	mov.u32 	%r45, %ntid.x;
	mov.u32 	%r46, %tid.x;
	mad.lo.s32 	%r2, %r44, %r45, %r46;
	setp.ge.s32 	%p1, %r1, %r40;
	setp.ge.s32 	%p2, %r2, %r39;
	or.pred  	%p3, %p1, %p2;
	@%p3 bra 	$L__BB0_18;
	setp.lt.s32 	%p4, %r38, 1;
	mov.b32 	%r164, 0;
	@%p4 bra 	$L__BB0_17;
	and.b32  	%r3, %r38, 15;
	and.b32  	%r4, %r38, 7;
	and.b32  	%r5, %r38, 2147483632;
	and.b32  	%r6, %r38, 3;
	neg.s32 	%r7, %r5;
	add.s64 	%rd3, %rd2, 32;
	mov.b32 	%r150, 0;
	mov.u32 	%r164, %r150;
$L__BB0_3:
	setp.lt.u32 	%p5, %r38, 16;
	add.s32 	%r51, %r150, %r1;
	mad.lo.s32 	%r10, %r51, %r37, %r2;
	mul.lo.s32 	%r11, %r150, %r38;
	mov.b32 	%r159, 0;
	@%p5 bra 	$L__BB0_6;
	mul.wide.u32 	%rd12, %r11, 4;
	add.s64 	%rd13, %rd1, %rd12;
	add.s64 	%rd44, %rd13, 32;
	mov.u32 	%r152, %r10;
	mov.u32 	%r153, %r7;
$L__BB0_5:
	.pragma "nounroll";
	mul.wide.s32 	%rd14, %r152, 4;
	add.s64 	%rd15, %rd3, %rd14;
	ld.global.u32 	%r52, [%rd15+-32];
	ld.global.u32 	%r53, [%rd44+-32];
	mad.lo.s32 	%r54, %r53, %r52, %r164;
	ld.global.u32 	%r55, [%rd15+-28];
	ld.global.u32 	%r56, [%rd44+-28];
	mad.lo.s32 	%r57, %r56, %r55, %r54;
	ld.global.u32 	%r58, [%rd15+-24];
	ld.global.u32 	%r59, [%rd44+-24];
	mad.lo.s32 	%r60, %r59, %r58, %r57;
	ld.global.u32 	%r61, [%rd15+-20];
	ld.global.u32 	%r62, [%rd44+-20];
	mad.lo.s32 	%r63, %r62, %r61, %r60;
	ld.global.u32 	%r64, [%rd15+-16];
	ld.global.u32 	%r65, [%rd44+-16];
	mad.lo.s32 	%r66, %r65, %r64, %r63;
	ld.global.u32 	%r67, [%rd15+-12];
	ld.global.u32 	%r68, [%rd44+-12];
	mad.lo.s32 	%r69, %r68, %r67, %r66;
	ld.global.u32 	%r70, [%rd15+-8];
	ld.global.u32 	%r71, [%rd44+-8];
	mad.lo.s32 	%r72, %r71, %r70, %r69;
	ld.global.u32 	%r73, [%rd15+-4];
	ld.global.u32 	%r74, [%rd44+-4];
	mad.lo.s32 	%r75, %r74, %r73, %r72;
	ld.global.u32 	%r76, [%rd15];
	ld.global.u32 	%r77, [%rd44];
	mad.lo.s32 	%r78, %r77, %r76, %r75;
	ld.global.u32 	%r79, [%rd15+4];
	ld.global.u32 	%r80, [%rd44+4];
	mad.lo.s32 	%r81, %r80, %r79, %r78;
	ld.global.u32 	%r82, [%rd15+8];
	ld.global.u32 	%r83, [%rd44+8];
	mad.lo.s32 	%r84, %r83, %r82, %r81;
	ld.global.u32 	%r85, [%rd15+12];
	ld.global.u32 	%r86, [%rd44+12];
	mad.lo.s32 	%r87, %r86, %r85, %r84;
	ld.global.u32 	%r88, [%rd15+16];
	ld.global.u32 	%r89, [%rd44+16];
	mad.lo.s32 	%r90, %r89, %r88, %r87;
	ld.global.u32 	%r91, [%rd15+20];
	ld.global.u32 	%r92, [%rd44+20];
	mad.lo.s32 	%r93, %r92, %r91, %r90;
	ld.global.u32 	%r94, [%rd15+24];
	ld.global.u32 	%r95, [%rd44+24];
	mad.lo.s32 	%r96, %r95, %r94, %r93;
	ld.global.u32 	%r97, [%rd15+28];
	ld.global.u32 	%r98, [%rd44+28];
	mad.lo.s32 	%r164, %r98, %r97, %r96;
	add.s32 	%r153, %r153, 16;
	add.s32 	%r152, %r152, 16;
	add.s64 	%rd44, %rd44, 64;
	setp.ne.s32 	%p6, %r153, 0;
	mov.u32 	%r159, %r5;
	@%p6 bra 	$L__BB0_5;
$L__BB0_6:
	setp.eq.s32 	%p7, %r3, 0;
	@%p7 bra 	$L__BB0_16;
	add.s32 	%r100, %r3, -1;
	setp.lt.u32 	%p8, %r100, 7;
	@%p8 bra 	$L__BB0_9;
	add.s32 	%r101, %r10, %r159;
	mul.wide.s32 	%rd16, %r101, 4;
	add.s64 	%rd17, %rd2, %rd16;
	ld.global.u32 	%r102, [%rd17];
	add.s32 	%r103, %r159, %r11;
	mul.wide.u32 	%rd18, %r103, 4;
	add.s64 	%rd19, %rd1, %rd18;
	ld.global.u32 	%r104, [%rd19];
	mad.lo.s32 	%r105, %r104, %r102, %r164;
	ld.global.u32 	%r106, [%rd17+4];
	cvt.u64.u32 	%rd20, %r11;
	cvt.u64.u32 	%rd21, %r159;
	add.s64 	%rd22, %rd21, %rd20;
	shl.b64 	%rd23, %rd22, 2;
	add.s64 	%rd24, %rd1, %rd23;
	ld.global.u32 	%r107, [%rd24+4];
	mad.lo.s32 	%r108, %r107, %r106, %r105;
	ld.global.u32 	%r109, [%rd17+8];
	ld.global.u32 	%r110, [%rd24+8];
	mad.lo.s32 	%r111, %r110, %r109, %r108;
	ld.global.u32 	%r112, [%rd17+12];
	ld.global.u32 	%r113, [%rd24+12];
	mad.lo.s32 	%r114, %r113, %r112, %r111;
	ld.global.u32 	%r115, [%rd17+16];
	ld.global.u32 	%r116, [%rd24+16];
	mad.lo.s32 	%r117, %r116, %r115, %r114;
	ld.global.u32 	%r118, [%rd17+20];
	ld.global.u32 	%r119, [%rd24+20];
	mad.lo.s32 	%r120, %r119, %r118, %r117;
	ld.global.u32 	%r121, [%rd17+24];
	ld.global.u32 	%r122, [%rd24+24];
	mad.lo.s32 	%r123, %r122, %r121, %r120;
	ld.global.u32 	%r124, [%rd17+28];
	ld.global.u32 	%r125, [%rd24+28];
	mad.lo.s32 	%r164, %r125, %r124, %r123;
	add.s32 	%r159, %r159, 8;
$L__BB0_9:
	setp.eq.s32 	%p9, %r4, 0;
	@%p9 bra 	$L__BB0_16;
	add.s32 	%r127, %r4, -1;
	setp.lt.u32 	%p10, %r127, 3;
	@%p10 bra 	$L__BB0_12;
	add.s32 	%r128, %r10, %r159;
	mul.wide.s32 	%rd25, %r128, 4;
	add.s64 	%rd26, %rd2, %rd25;
	ld.global.u32 	%r129, [%rd26];
	add.s32 	%r130, %r159, %r11;
	mul.wide.u32 	%rd27, %r130, 4;
	add.s64 	%rd28, %rd1, %rd27;
	ld.global.u32 	%r131, [%rd28];
	mad.lo.s32 	%r132, %r131, %r129, %r164;
	ld.global.u32 	%r133, [%rd26+4];
	cvt.u64.u32 	%rd29, %r11;
	cvt.u64.u32 	%rd30, %r159;
	add.s64 	%rd31, %rd30, %rd29;
	shl.b64 	%rd32, %rd31, 2;
	add.s64 	%rd33, %rd1, %rd32;
	ld.global.u32 	%r134, [%rd33+4];
	mad.lo.s32 	%r135, %r134, %r133, %r132;
	ld.global.u32 	%r136, [%rd26+8];
	ld.global.u32 	%r137, [%rd33+8];
	mad.lo.s32 	%r138, %r137, %r136, %r135;
	ld.global.u32 	%r139, [%rd26+12];
	ld.global.u32 	%r140, [%rd33+12];
	mad.lo.s32 	%r164, %r140, %r139, %r138;
	add.s32 	%r159, %r159, 4;
$L__BB0_12:
	setp.eq.s32 	%p11, %r6, 0;
	@%p11 bra 	$L__BB0_16;
	setp.eq.s32 	%p12, %r6, 1;
	add.s32 	%r141, %r10, %r159;
	mul.wide.s32 	%rd34, %r141, 4;
	add.s64 	%rd7, %rd2, %rd34;
	ld.global.u32 	%r142, [%rd7];
	add.s32 	%r143, %r159, %r11;
	mul.wide.u32 	%rd35, %r143, 4;
	add.s64 	%rd36, %rd1, %rd35;
	ld.global.u32 	%r144, [%rd36];
	mad.lo.s32 	%r164, %r144, %r142, %r164;
	@%p12 bra 	$L__BB0_16;
	setp.eq.s32 	%p13, %r6, 2;
	ld.global.u32 	%r145, [%rd7+4];
	cvt.u64.u32 	%rd37, %r11;
	cvt.u64.u32 	%rd38, %r159;
	add.s64 	%rd39, %rd38, %rd37;
	shl.b64 	%rd40, %rd39, 2;
	add.s64 	%rd8, %rd1, %rd40;
	ld.global.u32 	%r146, [%rd8+4];
	mad.lo.s32 	%r164, %r146, %r145, %r164;
	@%p13 bra 	$L__BB0_16;
	ld.global.u32 	%r147, [%rd7+8];
	ld.global.u32 	%r148, [%rd8+8];
	mad.lo.s32 	%r164, %r148, %r147, %r164;
$L__BB0_16:
	add.s32 	%r150, %r150, 1;
	setp.ne.s32 	%p14, %r150, %r38;
	@%p14 bra 	$L__BB0_3;
$L__BB0_17:
	mad.lo.s32 	%r149, %r39, %r1, %r2;
	cvta.to.global.u64 	%rd41, %rd9;
	mul.wide.s32 	%rd42, %r149, 4;
	add.s64 	%rd43, %rd41, %rd42;
	st.global.u32 	[%rd43], %r164;
$L__BB0_18:
	ret;

}


// ===== COMPILED SASS (sm_100) =====

	.target	sm_100

	.elftype	@"ET_EXEC"


//--------------------- .note.nv.tkinfo           --------------------------
	.section	.note.nv.tkinfo,"",@"SHT_NOTE"
	.sectionflags	@"SHF_NOTE_NV_TKINFO"
	.tkinfo
        /*0018*/ 	.word	0x00000002
        /*0030*/ 	.string	""
        /*0030*/ 	.string	"ptxas"
        /*0030*/ 	.string	"Cuda compilation tools, release 13.0, V13.0.88"
        /*0030*/ 	.string	"Build cuda_13.0.r13.0/compiler.36424714_0"
        /*0030*/ 	.string	"-arch sm_100 -m 64 "



//--------------------- .note.nv.cuinfo           --------------------------
	.section	.note.nv.cuinfo,"",@"SHT_NOTE"
	.sectionflags	@"SHF_NOTE_NV_CUINFO"
        /*0018*/ 	.short	0x0002
        /*001a*/ 	.short	0x0064
        /*001c*/ 	.short	0x0082
	.zero		2


//--------------------- .nv.info                  --------------------------
	.section	.nv.info,"",@"SHT_CUDA_INFO"
	.align	4


	//----- nvinfo : EIATTR_REGCOUNT
	.align		4
        /*0000*/ 	.byte	0x04, 0x2f
        /*0002*/ 	.short	(.L_1 - .L_0)
	.align		4
.L_0:
        /*0004*/ 	.word	index@(_Z17convolutionKernelPiS_S_iiiii)
        /*0008*/ 	.word	0x0000001f


	//----- nvinfo : EIATTR_FRAME_SIZE
	.align		4
.L_1:
        /*000c*/ 	.byte	0x04, 0x11
        /*000e*/ 	.short	(.L_3 - .L_2)
	.align		4
.L_2:
        /*0010*/ 	.word	index@(_Z17convolutionKernelPiS_S_iiiii)
        /*0014*/ 	.word	0x00000000


	//----- nvinfo : EIATTR_MIN_STACK_SIZE
	.align		4
.L_3:
        /*0018*/ 	.byte	0x04, 0x12
        /*001a*/ 	.short	(.L_5 - .L_4)
	.align		4
.L_4:
        /*001c*/ 	.word	index@(_Z17convolutionKernelPiS_S_iiiii)
        /*0020*/ 	.word	0x00000000
.L_5:


//--------------------- .nv.compat                --------------------------
	.section	.nv.compat,"",@"SHT_CUDA_COMPAT_INFO"
	.align	4
        /*0000*/ 	.byte	0x02, 0x09, 0x00, 0x00, 0x02, 0x02, 0x01, 0x00, 0x02, 0x05, 0x05, 0x00, 0x03, 0x07, 0x01, 0x01
        /*0010*/ 	.byte	0x02, 0x03, 0x00, 0x00, 0x02, 0x06, 0x01, 0x00, 0x04, 0x0b, 0x08, 0x00, 0x09, 0x00, 0x00, 0x00
        /*0020*/ 	.byte	0x00, 0x00, 0x00, 0x00


//--------------------- .nv.info._Z17convolutionKernelPiS_S_iiiii --------------------------
	.section	.nv.info._Z17convolutionKernelPiS_S_iiiii,"",@"SHT_CUDA_INFO"
	.sectionflags	@""
	.align	4


	//----- nvinfo : EIATTR_CUDA_API_VERSION
	.align		4
        /*0000*/ 	.byte	0x04, 0x37
        /*0002*/ 	.short	(.L_7 - .L_6)
.L_6:
        /*0004*/ 	.word	0x00000082


	//----- nvinfo : EIATTR_KPARAM_INFO
	.align		4
.L_7:
        /*0008*/ 	.byte	0x04, 0x17
        /*000a*/ 	.short	(.L_9 - .L_8)
.L_8:
        /*000c*/ 	.word	0x00000000
        /*0010*/ 	.short	0x0007
        /*0012*/ 	.short	0x0028
        /*0014*/ 	.byte	0x00, 0xf0, 0x11, 0x00


	//----- nvinfo : EIATTR_KPARAM_INFO
	.align		4
.L_9:
        /*0018*/ 	.byte	0x04, 0x17
        /*001a*/ 	.short	(.L_11 - .L_10)
.L_10:
        /*001c*/ 	.word	0x00000000
        /*0020*/ 	.short	0x0006
        /*0022*/ 	.short	0x0024
        /*0024*/ 	.byte	0x00, 0xf0, 0x11, 0x00


	//----- nvinfo : EIATTR_KPARAM_INFO
	.align		4
.L_11:
        /*0028*/ 	.byte	0x04, 0x17
        /*002a*/ 	.short	(.L_13 - .L_12)
.L_12:
        /*002c*/ 	.word	0x00000000
        /*0030*/ 	.short	0x0005
        /*0032*/ 	.short	0x0020
        /*0034*/ 	.byte	0x00, 0xf0, 0x11, 0x00


	//----- nvinfo : EIATTR_KPARAM_INFO
	.align		4
.L_13:
        /*0038*/ 	.byte	0x04, 0x17
        /*003a*/ 	.short	(.L_15 - .L_14)
.L_14:
        /*003c*/ 	.word	0x00000000
        /*0040*/ 	.short	0x0004
        /*0042*/ 	.short	0x001c
        /*0044*/ 	.byte	0x00, 0xf0, 0x11, 0x00


	//----- nvinfo : EIATTR_KPARAM_INFO
	.align		4
.L_15:
        /*0048*/ 	.byte	0x04, 0x17
        /*004a*/ 	.short	(.L_17 - .L_16)
.L_16:
        /*004c*/ 	.word	0x00000000
        /*0050*/ 	.short	0x0003
        /*0052*/ 	.short	0x0018
        /*0054*/ 	.byte	0x00, 0xf0, 0x11, 0x00


	//----- nvinfo : EIATTR_KPARAM_INFO
	.align		4
.L_17:
        /*0058*/ 	.byte	0x04, 0x17
        /*005a*/ 	.short	(.L_19 - .L_18)
.L_18:
        /*005c*/ 	.word	0x00000000
        /*0060*/ 	.short	0x0002
        /*0062*/ 	.short	0x0010
        /*0064*/ 	.byte	0x00, 0xf5, 0x21, 0x00


	//----- nvinfo : EIATTR_KPARAM_INFO
	.align		4
.L_19:
        /*0068*/ 	.byte	0x04, 0x17
        /*006a*/ 	.short	(.L_21 - .L_20)
.L_20:
        /*006c*/ 	.word	0x00000000
        /*0070*/ 	.short	0x0001
        /*0072*/ 	.short	0x0008
        /*0074*/ 	.byte	0x00, 0xf5, 0x21, 0x00


	//----- nvinfo : EIATTR_KPARAM_INFO
	.align		4
.L_21:
        /*0078*/ 	.byte	0x04, 0x17
        /*007a*/ 	.short	(.L_23 - .L_22)
.L_22:
        /*007c*/ 	.word	0x00000000
        /*0080*/ 	.short	0x0000
        /*0082*/ 	.short	0x0000
        /*0084*/ 	.byte	0x00, 0xf5, 0x21, 0x00


	//----- nvinfo : EIATTR_SPARSE_MMA_MASK
	.align		4
.L_23:
        /*0088*/ 	.byte	0x03, 0x50
        /*008a*/ 	.short	0x0000


	//----- nvinfo : EIATTR_MAXREG_COUNT
	.align		4
        /*008c*/ 	.byte	0x03, 0x1b
        /*008e*/ 	.short	0x00ff


	//----- nvinfo : EIATTR_MERCURY_ISA_VERSION
	.align		4
        /*0090*/ 	.byte	0x03, 0x5f
        /*0092*/ 	.short	0x0101


	//----- nvinfo : EIATTR_VRC_CTA_INIT_COUNT
	.align		4
        /*0094*/ 	.byte	0x02, 0x4a
	.zero		1
	.zero		1


	//----- nvinfo : EIATTR_EXIT_INSTR_OFFSETS
	.align		4
        /*0098*/ 	.byte	0x04, 0x1c
        /*009a*/ 	.short	(.L_25 - .L_24)


	//   ....[0]....
.L_24:
        /*009c*/ 	.word	0x000000d0


	//   ....[1]....
        /*00a0*/ 	.word	0x00000d00


	//----- nvinfo : EIATTR_CBANK_PARAM_SIZE
	.align		4
.L_25:
        /*00a4*/ 	.byte	0x03, 0x19
        /*00a6*/ 	.short	0x002c


	//----- nvinfo : EIATTR_PARAM_CBANK
	.align		4
        /*00a8*/ 	.byte	0x04, 0x0a
        /*00aa*/ 	.short	(.L_27 - .L_26)
	.align		4
.L_26:
        /*00ac*/ 	.word	index@(.nv.constant0._Z17convolutionKernelPiS_S_iiiii)
        /*00b0*/ 	.short	0x0380
        /*00b2*/ 	.short	0x002c


	//----- nvinfo : EIATTR_SW_WAR
	.align		4
.L_27:
        /*00b4*/ 	.byte	0x04, 0x36
        /*00b6*/ 	.short	(.L_29 - .L_28)
.L_28:
        /*00b8*/ 	.word	0x00000008
.L_29:


//--------------------- .nv.callgraph             --------------------------
	.section	.nv.callgraph,"",@"SHT_CUDA_CALLGRAPH"
	.align	4
	.sectionentsize	8
	.align		4
        /*0000*/ 	.word	0x00000000
	.align		4
        /*0004*/ 	.word	0xffffffff
	.align		4
        /*0008*/ 	.word	0x00000000
	.align		4
        /*000c*/ 	.word	0xfffffffe
	.align		4
        /*0010*/ 	.word	0x00000000
	.align		4
        /*0014*/ 	.word	0xfffffffd
	.align		4
        /*0018*/ 	.word	0x00000000
	.align		4
        /*001c*/ 	.word	0xfffffffc


//--------------------- .text._Z17convolutionKernelPiS_S_iiiii --------------------------
	.section	.text._Z17convolutionKernelPiS_S_iiiii,"ax",@progbits
	.align	128
        .global         _Z17convolutionKernelPiS_S_iiiii
        .type           _Z17convolutionKernelPiS_S_iiiii,@function
        .size           _Z17convolutionKernelPiS_S_iiiii,(.L_x_8 - _Z17convolutionKernelPiS_S_iiiii)
        .other          _Z17convolutionKernelPiS_S_iiiii,@"STO_CUDA_ENTRY STV_DEFAULT"
_Z17convolutionKernelPiS_S_iiiii:
.text._Z17convolutionKernelPiS_S_iiiii:
[----:B------:R-:W-:Y:S01]  /*0000*/  LDC R1, c[0x0][0x37c] ;  /* 0x0000df00ff017b82 */ /* 0x000fe20000000800 */
[----:B------:R-:W0:Y:S07]  /*0010*/  S2R R3, SR_TID.X ;  /* 0x0000000000037919 */ /* 0x000e2e0000002100 */
[----:B------:R-:W1:Y:S01]  /*0020*/  LDC R7, c[0x0][0x364] ;  /* 0x0000d900ff077b82 */ /* 0x000e620000000800 */
[----:B------:R-:W2:Y:S01]  /*0030*/  LDCU UR6, c[0x0][0x3a8] ;  /* 0x00007500ff0677ac */ /* 0x000ea20008000800 */
[----:B------:R-:W1:Y:S01]  /*0040*/  S2R R2, SR_TID.Y ;  /* 0x0000000000027919 */ /* 0x000e620000002200 */
[----:B------:R-:W3:Y:S05]  /*0050*/  LDCU UR7, c[0x0][0x3a4] ;  /* 0x00007480ff0777ac */ /* 0x000eea0008000800 */
[----:B------:R-:W0:Y:S08]  /*0060*/  S2UR UR5, SR_CTAID.X ;  /* 0x00000000000579c3 */ /* 0x000e300000002500 */
[----:B------:R-:W0:Y:S08]  /*0070*/  LDC R0, c[0x0][0x360] ;  /* 0x0000d800ff007b82 */ /* 0x000e300000000800 */
[----:B------:R-:W1:Y:S01]  /*0080*/  S2UR UR4, SR_CTAID.Y ;  /* 0x00000000000479c3 */ /* 0x000e620000002600 */
[----:B0-----:R-:W-:-:S05]  /*0090*/  IMAD R0, R0, UR5, R3 ;  /* 0x0000000500007c24 */ /* 0x001fca000f8e0203 */
[----:B--2---:R-:W-:Y:S01]  /*00a0*/  ISETP.GE.AND P0, PT, R0, UR6, PT ;  /* 0x0000000600007c0c */ /* 0x004fe2000bf06270 */
[----:B-1----:R-:W-:-:S05]  /*00b0*/  IMAD R7, R7, UR4, R2 ;  /* 0x0000000407077c24 */ /* 0x002fca000f8e0202 */
[----:B---3--:R-:W-:-:S13]  /*00c0*/  ISETP.GE.OR P0, PT, R7, UR7, P0 ;  /* 0x0000000707007c0c */ /* 0x008fda0008706670 */
[----:B------:R-:W-:Y:S05]  /*00d0*/  @P0 EXIT ;  /* 0x000000000000094d */ /* 0x000fea0003800000 */
[----:B------:R-:W0:Y:S01]  /*00e0*/  LDC R9, c[0x0][0x3a0] ;  /* 0x0000e800ff097b82 */ /* 0x000e220000000800 */
[----:B------:R-:W1:Y:S01]  /*00f0*/  LDCU.64 UR10, c[0x0][0x358] ;  /* 0x00006b00ff0a77ac */ /* 0x000e620008000a00 */
[----:B------:R-:W-:Y:S01]  /*0100*/  HFMA2 R13, -RZ, RZ, 0, 0 ;  /* 0x00000000ff0d7431 */ /* 0x000fe200000001ff */
[----:B0-----:R-:W-:-:S13]  /*0110*/  ISETP.GE.AND P0, PT, R9, 0x1, PT ;  /* 0x000000010900780c */ /* 0x001fda0003f06270 */
[----:B-1----:R-:W-:Y:S05]  /*0120*/  @!P0 BRA `(.L_x_0) ;  /* 0x0000000800e08947 */ /* 0x002fea0003800000 */
[----:B------:R-:W0:Y:S01]  /*0130*/  LDCU.64 UR6, c[0x0][0x380] ;  /* 0x00007000ff0677ac */ /* 0x000e220008000a00 */
[C---:B------:R-:W-:Y:S02]  /*0140*/  LOP3.LUT R8, R9.reuse, 0x7ffffff0, RZ, 0xc0, !PT ;  /* 0x7ffffff009087812 */ /* 0x040fe400078ec0ff */
[C---:B------:R-:W-:Y:S01]  /*0150*/  LOP3.LUT R23, R9.reuse, 0xf, RZ, 0xc0, !PT ;  /* 0x0000000f09177812 */ /* 0x040fe200078ec0ff */
[----:B------:R-:W-:Y:S01]  /*0160*/  UMOV UR4, URZ ;  /* 0x000000ff00047c82 */ /* 0x000fe20008000000 */
[C---:B------:R-:W-:Y:S02]  /*0170*/  LOP3.LUT R24, R9.reuse, 0x7, RZ, 0xc0, !PT ;  /* 0x0000000709187812 */ /* 0x040fe400078ec0ff */
[----:B------:R-:W-:Y:S02]  /*0180*/  LOP3.LUT R9, R9, 0x3, RZ, 0xc0, !PT ;  /* 0x0000000309097812 */ /* 0x000fe400078ec0ff */
[----:B------:R-:W-:Y:S02]  /*0190*/  MOV R13, RZ ;  /* 0x000000ff000d7202 */ /* 0x000fe40000000f00 */
[----:B------:R-:W-:Y:S01]  /*01a0*/  IADD3 R10, PT, PT, -R8, RZ, RZ ;  /* 0x000000ff080a7210 */ /* 0x000fe20007ffe1ff */
[----:B0-----:R-:W-:-:S04]  /*01b0*/  UIADD3 UR5, UP0, UPT, UR6, 0x20, URZ ;  /* 0x0000002006057890 */ /* 0x001fc8000ff1e0ff */
[----:B------:R-:W-:-:S12]  /*01c0*/  UIADD3.X UR8, UPT, UPT, URZ, UR7, URZ, UP0, !UPT ;  /* 0x00000007ff087290 */ /* 0x000fd800087fe4ff */
.L_x_6:
[----:B------:R-:W0:Y:S01]  /*01d0*/  LDCU UR7, c[0x0][0x3a0] ;  /* 0x00007400ff0777ac */ /* 0x000e220008000800 */
[----:B------:R-:W-:Y:S01]  /*01e0*/  IADD3 R11, PT, PT, R7, UR4, RZ ;  /* 0x00000004070b7c10 */ /* 0x000fe2000fffe0ff */
[----:B------:R-:W-:Y:S01]  /*01f0*/  IMAD.MOV.U32 R6, RZ, RZ, RZ ;  /* 0x000000ffff067224 */ /* 0x000fe200078e00ff */
[----:B------:R-:W1:Y:S01]  /*0200*/  LDCU UR6, c[0x0][0x39c] ;  /* 0x00007380ff0677ac */ /* 0x000e620008000800 */
[----:B0-----:R-:W-:Y:S02]  /*0210*/  UISETP.GE.U32.AND UP1, UPT, UR7, 0x10, UPT ;  /* 0x000000100700788c */ /* 0x001fe4000bf26070 */
[----:B------:R-:W-:Y:S02]  /*0220*/  UIMAD UR12, UR4, UR7, URZ ;  /* 0x00000007040c72a4 */ /* 0x000fe4000f8e02ff */
[----:B------:R-:W-:Y:S01]  /*0230*/  UIADD3 UR4, UPT, UPT, UR4, 0x1, URZ ;  /* 0x0000000104047890 */ /* 0x000fe2000fffe0ff */
[----:B-1----:R-:W-:-:S03]  /*0240*/  IMAD R11, R11, UR6, R0 ;  /* 0x000000060b0b7c24 */ /* 0x002fc6000f8e0200 */
[----:B------:R-:W-:Y:S01]  /*0250*/  UISETP.NE.AND UP0, UPT, UR4, UR7, UPT ;  /* 0x000000070400728c */ /* 0x000fe2000bf05270 */
[----:B------:R-:W-:Y:S10]  /*0260*/  BRA.U !UP1, `(.L_x_1) ;  /* 0x0000000509107547 */ /* 0x000ff4000b800000 */
[----:B------:R-:W0:Y:S01]  /*0270*/  LDCU.64 UR6, c[0x0][0x388] ;  /* 0x00007100ff0677ac */ /* 0x000e220008000a00 */
[----:B------:R-:W-:Y:S02]  /*0280*/  MOV R6, R11 ;  /* 0x0000000b00067202 */ /* 0x000fe40000000f00 */
[----:B------:R-:W-:Y:S01]  /*0290*/  MOV R12, R10 ;  /* 0x0000000a000c7202 */ /* 0x000fe20000000f00 */
[----:B0-----:R-:W-:-:S04]  /*02a0*/  UIMAD.WIDE.U32 UR6, UR12, 0x4, UR6 ;  /* 0x000000040c0678a5 */ /* 0x001fc8000f8e0006 */
[----:B------:R-:W-:-:S04]  /*02b0*/  UIADD3 UR9, UP1, UPT, UR6, 0x20, URZ ;  /* 0x0000002006097890 */ /* 0x000fc8000ff3e0ff */
[----:B------:R-:W-:Y:S02]  /*02c0*/  UIADD3.X UR6, UPT, UPT, URZ, UR7, URZ, UP1, !UPT ;  /* 0x00000007ff067290 */ /* 0x000fe40008ffe4ff */
[----:B------:R-:W-:-:S04]  /*02d0*/  MOV R16, UR9 ;  /* 0x0000000900107c02 */ /* 0x000fc80008000f00 */
[----:B------:R-:W-:-:S07]  /*02e0*/  IMAD.U32 R17, RZ, RZ, UR6 ;  /* 0x00000006ff117e24 */ /* 0x000fce000f8e00ff */
.L_x_2:
[----:B------:R-:W-:Y:S01]  /*02f0*/  MOV R2, UR5 ;  /* 0x0000000500027c02 */ /* 0x000fe20008000f00 */
[----:B------:R-:W-:Y:S01]  /*0300*/  IMAD.MOV.U32 R5, RZ, RZ, R17 ;  /* 0x000000ffff057224 */ /* 0x000fe200078e0011 */
[----:B------:R-:W-:Y:S02]  /*0310*/  MOV R3, UR8 ;  /* 0x0000000800037c02 */ /* 0x000fe40008000f00 */
[----:B------:R-:W-:Y:S01]  /*0320*/  MOV R4, R16 ;  /* 0x0000001000047202 */ /* 0x000fe20000000f00 */
[----:B------:R-:W-:-:S04]  /*0330*/  IMAD.WIDE R2, R6, 0x4, R2 ;  /* 0x0000000406027825 */ /* 0x000fc800078e0202 */
[----:B------:R-:W2:Y:S04]  /*0340*/  LDG.E R19, desc[UR10][R4.64+-0x20] ;  /* 0xffffe00a04137981 */ /* 0x000ea8000c1e1900 */
[----:B------:R-:W2:Y:S04]  /*0350*/  LDG.E R20, desc[UR10][R2.64+-0x20] ;  /* 0xffffe00a02147981 */ /* 0x000ea8000c1e1900 */
[----:B------:R-:W3:Y:S04]  /*0360*/  LDG.E R27, desc[UR10][R4.64+-0x1c] ;  /* 0xffffe40a041b7981 */ /* 0x000ee8000c1e1900 */
[----:B------:R-:W3:Y:S04]  /*0370*/  LDG.E R26, desc[UR10][R2.64+-0x1c] ;  /* 0xffffe40a021a7981 */ /* 0x000ee8000c1e1900 */
[----:B------:R-:W4:Y:S04]  /*0380*/  LDG.E R17, desc[UR10][R4.64+-0x18] ;  /* 0xffffe80a04117981 */ /* 0x000f28000c1e1900 */
[----:B------:R-:W4:Y:S04]  /*0390*/  LDG.E R18, desc[UR10][R2.64+-0x18] ;  /* 0xffffe80a02127981 */ /* 0x000f28000c1e1900 */
[----:B------:R-:W5:Y:S04]  /*03a0*/  LDG.E R15, desc[UR10][R4.64+-0x14] ;  /* 0xffffec0a040f7981 */ /* 0x000f68000c1e1900 */
[----:B------:R-:W5:Y:S04]  /*03b0*/  LDG.E R16, desc[UR10][R2.64+-0x14] ;  /* 0xffffec0a02107981 */ /* 0x000f68000c1e1900 */
[----:B------:R-:W5:Y:S04]  /*03c0*/  LDG.E R14, desc[UR10][R4.64+-0x10] ;  /* 0xfffff00a040e7981 */ /* 0x000f68000c1e1900 */
[----:B------:R-:W5:Y:S04]  /*03d0*/  LDG.E R25, desc[UR10][R2.64+-0x10] ;  /* 0xfffff00a02197981 */ /* 0x000f68000c1e1900 */
[----:B------:R-:W5:Y:S04]  /*03e0*/  LDG.E R21, desc[UR10][R4.64+-0xc] ;  /* 0xfffff40a04157981 */ /* 0x000f68000c1e1900 */
[----:B------:R-:W5:Y:S01]  /*03f0*/  LDG.E R22, desc[UR10][R2.64+-0xc] ;  /* 0xfffff40a02167981 */ /* 0x000f62000c1e1900 */
[----:B--2---:R-:W-:-:S03]  /*0400*/  IMAD R19, R20, R19, R13 ;  /* 0x0000001314137224 */ /* 0x004fc600078e020d */
[----:B------:R-:W2:Y:S04]  /*0410*/  LDG.E R20, desc[UR10][R2.64+-0x8] ;  /* 0xfffff80a02147981 */ /* 0x000ea8000c1e1900 */
[----:B------:R-:W2:Y:S01]  /*0420*/  LDG.E R13, desc[UR10][R2.64+0x4] ;  /* 0x0000040a020d7981 */ /* 0x000ea2000c1e1900 */
[----:B---3--:R-:W-:-:S03]  /*0430*/  IMAD R26, R26, R27, R19 ;  /* 0x0000001b1a1a7224 */ /* 0x008fc600078e0213 */
[----:B------:R-:W2:Y:S01]  /*0440*/  LDG.E R19, desc[UR10][R4.64+-0x8] ;  /* 0xfffff80a04137981 */ /* 0x000ea2000c1e1900 */
[----:B----4-:R-:W-:-:S03]  /*0450*/  IMAD R26, R18, R17, R26 ;  /* 0x00000011121a7224 */ /* 0x010fc600078e021a */
[----:B------:R-:W3:Y:S04]  /*0460*/  LDG.E R17, desc[UR10][R4.64+-0x4] ;  /* 0xfffffc0a04117981 */ /* 0x000ee8000c1e1900 */
[----:B------:R-:W3:Y:S01]  /*0470*/  LDG.E R18, desc[UR10][R2.64+-0x4] ;  /* 0xfffffc0a02127981 */ /* 0x000ee2000c1e1900 */
[----:B-----5:R-:W-:-:S03]  /*0480*/  IMAD R26, R16, R15, R26 ;  /* 0x0000000f101a7224 */ /* 0x020fc600078e021a */
[----:B------:R-:W4:Y:S04]  /*0490*/  LDG.E R16, desc[UR10][R4.64] ;  /* 0x0000000a04107981 */ /* 0x000f28000c1e1900 */
[----:B------:R-:W4:Y:S01]  /*04a0*/  LDG.E R15, desc[UR10][R2.64] ;  /* 0x0000000a020f7981 */ /* 0x000f22000c1e1900 */
[----:B------:R-:W-:-:S03]  /*04b0*/  IMAD R25, R25, R14, R26 ;  /* 0x0000000e19197224 */ /* 0x000fc600078e021a */
[----:B------:R-:W5:Y:S04]  /*04c0*/  LDG.E R14, desc[UR10][R4.64+0x4] ;  /* 0x0000040a040e7981 */ /* 0x000f68000c1e1900 */
[----:B------:R-:W5:Y:S01]  /*04d0*/  LDG.E R26, desc[UR10][R4.64+0x1c] ;  /* 0x00001c0a041a7981 */ /* 0x000f62000c1e1900 */
[----:B------:R-:W-:-:S03]  /*04e0*/  IMAD R25, R22, R21, R25 ;  /* 0x0000001516197224 */ /* 0x000fc600078e0219 */
[----:B------:R-:W5:Y:S04]  /*04f0*/  LDG.E R22, desc[UR10][R4.64+0x8] ;  /* 0x0000080a04167981 */ /* 0x000f68000c1e1900 */
[----:B------:R-:W5:Y:S01]  /*0500*/  LDG.E R21, desc[UR10][R2.64+0x8] ;  /* 0x0000080a02157981 */ /* 0x000f62000c1e1900 */
[----:B--2---:R-:W-:-:S03]  /*0510*/  IMAD R25, R20, R19, R25 ;  /* 0x0000001314197224 */ /* 0x004fc600078e0219 */
[----:B------:R-:W2:Y:S04]  /*0520*/  LDG.E R20, desc[UR10][R4.64+0xc] ;  /* 0x00000c0a04147981 */ /* 0x000ea8000c1e1900 */
[----:B------:R-:W2:Y:S01]  /*0530*/  LDG.E R19, desc[UR10][R2.64+0xc] ;  /* 0x00000c0a02137981 */ /* 0x000ea2000c1e1900 */
[----:B---3--:R-:W-:-:S03]  /*0540*/  IMAD R25, R18, R17, R25 ;  /* 0x0000001112197224 */ /* 0x008fc600078e0219 */
[----:B------:R-:W3:Y:S04]  /*0550*/  LDG.E R18, desc[UR10][R4.64+0x10] ;  /* 0x0000100a04127981 */ /* 0x000ee8000c1e1900 */
[----:B------:R-:W3:Y:S01]  /*0560*/  LDG.E R17, desc[UR10][R2.64+0x10] ;  /* 0x0000100a02117981 */ /* 0x000ee2000c1e1900 */
[----:B----4-:R-:W-:-:S03]  /*0570*/  IMAD R25, R15, R16, R25 ;  /* 0x000000100f197224 */ /* 0x010fc600078e0219 */
[----:B------:R-:W4:Y:S04]  /*0580*/  LDG.E R16, desc[UR10][R4.64+0x14] ;  /* 0x0000140a04107981 */ /* 0x000f28000c1e1900 */
[----:B------:R-:W4:Y:S01]  /*0590*/  LDG.E R15, desc[UR10][R2.64+0x14] ;  /* 0x0000140a020f7981 */ /* 0x000f22000c1e1900 */
[----:B-----5:R-:W-:-:S03]  /*05a0*/  IMAD R27, R13, R14, R25 ;  /* 0x0000000e0d1b7224 */ /* 0x020fc600078e0219 */
[----:B------:R-:W5:Y:S04]  /*05b0*/  LDG.E R13, desc[UR10][R4.64+0x18] ;  /* 0x0000180a040d7981 */ /* 0x000f68000c1e1900 */
[----:B------:R-:W5:Y:S04]  /*05c0*/  LDG.E R14, desc[UR10][R2.64+0x18] ;  /* 0x0000180a020e7981 */ /* 0x000f68000c1e1900 */
[----:B------:R-:W5:Y:S01]  /*05d0*/  LDG.E R25, desc[UR10][R2.64+0x1c] ;  /* 0x00001c0a02197981 */ /* 0x000f62000c1e1900 */
[----:B------:R-:W-:Y:S01]  /*05e0*/  IMAD R21, R21, R22, R27 ;  /* 0x0000001615157224 */ /* 0x000fe200078e021b */
[----:B------:R-:W-:-:S04]  /*05f0*/  IADD3 R12, PT, PT, R12, 0x10, RZ ;  /* 0x000000100c0c7810 */ /* 0x000fc80007ffe0ff */
[----:B------:R-:W-:Y:S02]  /*0600*/  ISETP.NE.AND P0, PT, R12, RZ, PT ;  /* 0x000000ff0c00720c */ /* 0x000fe40003f05270 */
[----:B------:R-:W-:Y:S01]  /*0610*/  IADD3 R6, PT, PT, R6, 0x10, RZ ;  /* 0x0000001006067810 */ /* 0x000fe20007ffe0ff */
[----:B--2---:R-:W-:-:S04]  /*0620*/  IMAD R19, R19, R20, R21 ;  /* 0x0000001413137224 */ /* 0x004fc800078e0215 */
[----:B---3--:R-:W-:-:S04]  /*0630*/  IMAD R17, R17, R18, R19 ;  /* 0x0000001211117224 */ /* 0x008fc800078e0213 */
[----:B----4-:R-:W-:Y:S01]  /*0640*/  IMAD R15, R15, R16, R17 ;  /* 0x000000100f0f7224 */ /* 0x010fe200078e0211 */
[----:B------:R-:W-:-:S03]  /*0650*/  IADD3 R16, P1, PT, R4, 0x40, RZ ;  /* 0x0000004004107810 */ /* 0x000fc60007f3e0ff */
[----:B-----5:R-:W-:Y:S01]  /*0660*/  IMAD R13, R14, R13, R15 ;  /* 0x0000000d0e0d7224 */ /* 0x020fe200078e020f */
[----:B------:R-:W-:-:S03]  /*0670*/  IADD3.X R17, PT, PT, RZ, R5, RZ, P1, !PT ;  /* 0x00000005ff117210 */ /* 0x000fc60000ffe4ff */
[----:B------:R-:W-:Y:S01]  /*0680*/  IMAD R13, R25, R26, R13 ;  /* 0x0000001a190d7224 */ /* 0x000fe200078e020d */
[----:B------:R-:W-:Y:S06]  /*0690*/  @P0 BRA `(.L_x_2) ;  /* 0xfffffffc00140947 */ /* 0x000fec000383ffff */
[----:B------:R-:W-:-:S07]  /*06a0*/  IMAD.MOV.U32 R6, RZ, RZ, R8 ;  /* 0x000000ffff067224 */ /* 0x000fce00078e0008 */
.L_x_1:
[----:B------:R-:W-:-:S13]  /*06b0*/  ISETP.NE.AND P0, PT, R23, RZ, PT ;  /* 0x000000ff1700720c */ /* 0x000fda0003f05270 */
[----:B------:R-:W-:Y:S05]  /*06c0*/  @!P0 BRA `(.L_x_3) ;  /* 0x0000000400748947 */ /* 0x000fea0003800000 */
[----:B------:R-:W-:Y:S02]  /*06d0*/  IADD3 R2, PT, PT, R23, -0x1, RZ ;  /* 0xffffffff17027810 */ /* 0x000fe40007ffe0ff */
[----:B------:R-:W-:Y:S02]  /*06e0*/  ISETP.NE.AND P0, PT, R24, RZ, PT ;  /* 0x000000ff1800720c */ /* 0x000fe40003f05270 */
[----:B------:R-:W-:-:S13]  /*06f0*/  ISETP.GE.U32.AND P1, PT, R2, 0x7, PT ;  /* 0x000000070200780c */ /* 0x000fda0003f26070 */
[----:B------:R-:W-:Y:S05]  /*0700*/  @!P1 BRA `(.L_x_4) ;  /* 0x0000000000909947 */ /* 0x000fea0003800000 */
[----:B------:R-:W0:Y:S01]  /*0710*/  LDC.64 R18, c[0x0][0x388] ;  /* 0x0000e200ff127b82 */ /* 0x000e220000000a00 */
[----:B------:R-:W-:Y:S02]  /*0720*/  IADD3 R15, PT, PT, R6, UR12, RZ ;  /* 0x0000000c060f7c10 */ /* 0x000fe4000fffe0ff */
[----:B------:R-:W-:-:S05]  /*0730*/  IADD3 R5, PT, PT, R11, R6, RZ ;  /* 0x000000060b057210 */ /* 0x000fca0007ffe0ff */
[----:B------:R-:W1:Y:S01]  /*0740*/  LDC.64 R2, c[0x0][0x380] ;  /* 0x0000e000ff027b82 */ /* 0x000e620000000a00 */
[----:B0-----:R-:W-:-:S05]  /*0750*/  IMAD.WIDE.U32 R18, R15, 0x4, R18 ;  /* 0x000000040f127825 */ /* 0x001fca00078e0012 */
[----:B------:R-:W2:Y:S01]  /*0760*/  LDG.E R22, desc[UR10][R18.64] ;  /* 0x0000000a12167981 */ /* 0x000ea2000c1e1900 */
[----:B-1----:R-:W-:Y:S02]  /*0770*/  IMAD.WIDE R2, R5, 0x4, R2 ;  /* 0x0000000405027825 */ /* 0x002fe400078e0202 */
[----:B------:R-:W0:Y:S03]  /*0780*/  LDC.64 R4, c[0x0][0x388] ;  /* 0x0000e200ff047b82 */ /* 0x000e260000000a00 */
[----:B------:R-:W2:Y:S01]  /*0790*/  LDG.E R20, desc[UR10][R2.64] ;  /* 0x0000000a02147981 */ /* 0x000ea2000c1e1900 */
[----:B------:R-:W-:-:S03]  /*07a0*/  IADD3 R12, P1, PT, R6, UR12, RZ ;  /* 0x0000000c060c7c10 */ /* 0x000fc6000ff3e0ff */
[----:B------:R-:W3:Y:S02]  /*07b0*/  LDG.E R16, desc[UR10][R2.64+0xc] ;  /* 0x00000c0a02107981 */ /* 0x000ee4000c1e1900 */
[----:B------:R-:W-:Y:S02]  /*07c0*/  IMAD.X R14, RZ, RZ, RZ, P1 ;  /* 0x000000ffff0e7224 */ /* 0x000fe400008e06ff */
[----:B------:R-:W4:Y:S01]  /*07d0*/  LDG.E R18, desc[UR10][R2.64+0x10] ;  /* 0x0000100a02127981 */ /* 0x000f22000c1e1900 */
[----:B0-----:R-:W-:-:S04]  /*07e0*/  LEA R4, P1, R12, R4, 0x2 ;  /* 0x000000040c047211 */ /* 0x001fc800078210ff */
[----:B------:R-:W-:Y:S02]  /*07f0*/  LEA.HI.X R5, R12, R5, R14, 0x2, P1 ;  /* 0x000000050c057211 */ /* 0x000fe400008f140e */
[----:B------:R-:W5:Y:S04]  /*0800*/  LDG.E R12, desc[UR10][R2.64+0x4] ;  /* 0x0000040a020c7981 */ /* 0x000f68000c1e1900 */
[----:B------:R-:W5:Y:S04]  /*0810*/  LDG.E R15, desc[UR10][R4.64+0x4] ;  /* 0x0000040a040f7981 */ /* 0x000f68000c1e1900 */
[----:B------:R-:W3:Y:S04]  /*0820*/  LDG.E R14, desc[UR10][R2.64+0x8] ;  /* 0x0000080a020e7981 */ /* 0x000ee8000c1e1900 */
[----:B------:R-:W3:Y:S04]  /*0830*/  LDG.E R17, desc[UR10][R4.64+0x8] ;  /* 0x0000080a04117981 */ /* 0x000ee8000c1e1900 */
[----:B------:R-:W4:Y:S04]  /*0840*/  LDG.E R19, desc[UR10][R4.64+0xc] ;  /* 0x00000c0a04137981 */ /* 0x000f28000c1e1900 */
[----:B------:R-:W4:Y:S04]  /*0850*/  LDG.E R21, desc[UR10][R4.64+0x10] ;  /* 0x0000100a04157981 */ /* 0x000f28000c1e1900 */
[----:B------:R-:W4:Y:S04]  /*0860*/  LDG.E R25, desc[UR10][R4.64+0x14] ;  /* 0x0000140a04197981 */ /* 0x000f28000c1e1900 */
[----:B------:R-:W4:Y:S04]  /*0870*/  LDG.E R26, desc[UR10][R4.64+0x18] ;  /* 0x0000180a041a7981 */ /* 0x000f28000c1e1900 */
[----:B------:R-:W4:Y:S01]  /*0880*/  LDG.E R27, desc[UR10][R4.64+0x1c] ;  /* 0x00001c0a041b7981 */ /* 0x000f22000c1e1900 */
[----:B--2---:R-:W-:-:S03]  /*0890*/  IMAD R28, R20, R22, R13 ;  /* 0x00000016141c7224 */ /* 0x004fc600078e020d */
[----:B------:R-:W2:Y:S04]  /*08a0*/  LDG.E R20, desc[UR10][R2.64+0x14] ;  /* 0x0000140a02147981 */ /* 0x000ea8000c1e1900 */
[----:B------:R-:W2:Y:S04]  /*08b0*/  LDG.E R13, desc[UR10][R2.64+0x18] ;  /* 0x0000180a020d7981 */ /* 0x000ea8000c1e1900 */
[----:B------:R-:W2:Y:S01]  /*08c0*/  LDG.E R22, desc[UR10][R2.64+0x1c] ;  /* 0x00001c0a02167981 */ /* 0x000ea2000c1e1900 */
[----:B-----5:R-:W-:-:S04]  /*08d0*/  IMAD R12, R12, R15, R28 ;  /* 0x0000000f0c0c7224 */ /* 0x020fc800078e021c */
[----:B---3--:R-:W-:-:S04]  /*08e0*/  IMAD R12, R14, R17, R12 ;  /* 0x000000110e0c7224 */ /* 0x008fc800078e020c */
[----:B----4-:R-:W-:-:S04]  /*08f0*/  IMAD R12, R16, R19, R12 ;  /* 0x00000013100c7224 */ /* 0x010fc800078e020c */
[----:B------:R-:W-:Y:S01]  /*0900*/  IMAD R12, R18, R21, R12 ;  /* 0x00000015120c7224 */ /* 0x000fe200078e020c */
[----:B------:R-:W-:-:S03]  /*0910*/  IADD3 R6, PT, PT, R6, 0x8, RZ ;  /* 0x0000000806067810 */ /* 0x000fc60007ffe0ff */
[----:B--2---:R-:W-:-:S04]  /*0920*/  IMAD R12, R20, R25, R12 ;  /* 0x00000019140c7224 */ /* 0x004fc800078e020c */
[----:B------:R-:W-:-:S04]  /*0930*/  IMAD R13, R13, R26, R12 ;  /* 0x0000001a0d0d7224 */ /* 0x000fc800078e020c */
[----:B------:R-:W-:-:S07]  /*0940*/  IMAD R13, R22, R27, R13 ;  /* 0x0000001b160d7224 */ /* 0x000fce00078e020d */
.L_x_4:
[----:B------:R-:W-:Y:S05]  /*0950*/  @!P0 BRA `(.L_x_3) ;  /* 0x0000000000d08947 */ /* 0x000fea0003800000 */
[----:B------:R-:W-:Y:S02]  /*0960*/  IADD3 R2, PT, PT, R24, -0x1, RZ ;  /* 0xffffffff18027810 */ /* 0x000fe40007ffe0ff */
[----:B------:R-:W-:Y:S02]  /*0970*/  ISETP.NE.AND P0, PT, R9, RZ, PT ;  /* 0x000000ff0900720c */ /* 0x000fe40003f05270 */
[----:B------:R-:W-:-:S13]  /*0980*/  ISETP.GE.U32.AND P1, PT, R2, 0x3, PT ;  /* 0x000000030200780c */ /* 0x000fda0003f26070 */
[----:B------:R-:W-:Y:S05]  /*0990*/  @!P1 BRA `(.L_x_5) ;  /* 0x0000000000609947 */ /* 0x000fea0003800000 */
[----:B------:R-:W0:Y:S01]  /*09a0*/  LDC.64 R4, c[0x0][0x388] ;  /* 0x0000e200ff047b82 */ /* 0x000e220000000a00 */
[C---:B------:R-:W-:Y:S02]  /*09b0*/  IADD3 R19, PT, PT, R6.reuse, UR12, RZ ;  /* 0x0000000c06137c10 */ /* 0x040fe4000fffe0ff */
[----:B------:R-:W-:Y:S02]  /*09c0*/  IADD3 R12, P1, PT, R6, UR12, RZ ;  /* 0x0000000c060c7c10 */ /* 0x000fe4000ff3e0ff */
[----:B------:R-:W-:-:S03]  /*09d0*/  IADD3 R17, PT, PT, R11, R6, RZ ;  /* 0x000000060b117210 */ /* 0x000fc60007ffe0ff */
[----:B------:R-:W1:Y:S01]  /*09e0*/  LDC.64 R2, c[0x0][0x388] ;  /* 0x0000e200ff027b82 */ /* 0x000e620000000a00 */
[----:B------:R-:W-:-:S07]  /*09f0*/  IMAD.X R16, RZ, RZ, RZ, P1 ;  /* 0x000000ffff107224 */ /* 0x000fce00008e06ff */
[----:B------:R-:W2:Y:S01]  /*0a00*/  LDC.64 R14, c[0x0][0x380] ;  /* 0x0000e000ff0e7b82 */ /* 0x000ea20000000a00 */
[----:B0-----:R-:W-:-:S06]  /*0a10*/  IMAD.WIDE.U32 R4, R19, 0x4, R4 ;  /* 0x0000000413047825 */ /* 0x001fcc00078e0004 */
[----:B------:R-:W3:Y:S01]  /*0a20*/  LDG.E R4, desc[UR10][R4.64] ;  /* 0x0000000a04047981 */ /* 0x000ee2000c1e1900 */
[----:B-1----:R-:W-:-:S04]  /*0a30*/  LEA R2, P1, R12, R2, 0x2 ;  /* 0x000000020c027211 */ /* 0x002fc800078210ff */
[----:B------:R-:W-:Y:S01]  /*0a40*/  LEA.HI.X R3, R12, R3, R16, 0x2, P1 ;  /* 0x000000030c037211 */ /* 0x000fe200008f1410 */
[----:B--2---:R-:W-:-:S04]  /*0a50*/  IMAD.WIDE R14, R17, 0x4, R14 ;  /* 0x00000004110e7825 */ /* 0x004fc800078e020e */
[----:B------:R-:W2:Y:S04]  /*0a60*/  LDG.E R16, desc[UR10][R2.64+0x4] ;  /* 0x0000040a02107981 */ /* 0x000ea8000c1e1900 */
[----:B------:R-:W3:Y:S04]  /*0a70*/  LDG.E R12, desc[UR10][R14.64] ;  /* 0x0000000a0e0c7981 */ /* 0x000ee8000c1e1900 */
[----:B------:R-:W2:Y:S04]  /*0a80*/  LDG.E R17, desc[UR10][R14.64+0x4] ;  /* 0x0000040a0e117981 */ /* 0x000ea8000c1e1900 */
[----:B------:R-:W4:Y:S04]  /*0a90*/  LDG.E R19, desc[UR10][R14.64+0x8] ;  /* 0x0000080a0e137981 */ /* 0x000f28000c1e1900 */
[----:B------:R-:W4:Y:S04]  /*0aa0*/  LDG.E R18, desc[UR10][R2.64+0x8] ;  /* 0x0000080a02127981 */ /* 0x000f28000c1e1900 */
[----:B------:R-:W5:Y:S04]  /*0ab0*/  LDG.E R21, desc[UR10][R14.64+0xc] ;  /* 0x00000c0a0e157981 */ /* 0x000f68000c1e1900 */
[----:B------:R-:W5:Y:S01]  /*0ac0*/  LDG.E R20, desc[UR10][R2.64+0xc] ;  /* 0x00000c0a02147981 */ /* 0x000f62000c1e1900 */
[----:B------:R-:W-:Y:S01]  /*0ad0*/  IADD3 R6, PT, PT, R6, 0x4, RZ ;  /* 0x0000000406067810 */ /* 0x000fe20007ffe0ff */
[----:B---3--:R-:W-:-:S04]  /*0ae0*/  IMAD R12, R12, R4, R13 ;  /* 0x000000040c0c7224 */ /* 0x008fc800078e020d */
[----:B--2---:R-:W-:-:S04]  /*0af0*/  IMAD R12, R17, R16, R12 ;  /* 0x00000010110c7224 */ /* 0x004fc800078e020c */
[----:B----4-:R-:W-:-:S04]  /*0b00*/  IMAD R12, R19, R18, R12 ;  /* 0x00000012130c7224 */ /* 0x010fc800078e020c */
[----:B-----5:R-:W-:-:S07]  /*0b10*/  IMAD R13, R21, R20, R12 ;  /* 0x00000014150d7224 */ /* 0x020fce00078e020c */
.L_x_5:
[----:B------:R-:W-:Y:S05]  /*0b20*/  @!P0 BRA `(.L_x_3) ;  /* 0x00000000005c8947 */ /* 0x000fea0003800000 */
[----:B------:R-:W0:Y:S01]  /*0b30*/  LDC.64 R4, c[0x0][0x388] ;  /* 0x0000e200ff047b82 */ /* 0x000e220000000a00 */
[----:B------:R-:W-:Y:S02]  /*0b40*/  IADD3 R15, PT, PT, R6, UR12, RZ ;  /* 0x0000000c060f7c10 */ /* 0x000fe4000fffe0ff */
[----:B------:R-:W-:-:S05]  /*0b50*/  IADD3 R11, PT, PT, R11, R6, RZ ;  /* 0x000000060b0b7210 */ /* 0x000fca0007ffe0ff */
[----:B------:R-:W1:Y:S01]  /*0b60*/  LDC.64 R2, c[0x0][0x380] ;  /* 0x0000e000ff027b82 */ /* 0x000e620000000a00 */
[----:B0-----:R-:W-:-:S06]  /*0b70*/  IMAD.WIDE.U32 R4, R15, 0x4, R4 ;  /* 0x000000040f047825 */ /* 0x001fcc00078e0004 */
[----:B------:R-:W2:Y:S01]  /*0b80*/  LDG.E R4, desc[UR10][R4.64] ;  /* 0x0000000a04047981 */ /* 0x000ea2000c1e1900 */
[----:B-1----:R-:W-:-:S05]  /*0b90*/  IMAD.WIDE R2, R11, 0x4, R2 ;  /* 0x000000040b027825 */ /* 0x002fca00078e0202 */
[----:B------:R-:W2:Y:S01]  /*0ba0*/  LDG.E R12, desc[UR10][R2.64] ;  /* 0x0000000a020c7981 */ /* 0x000ea2000c1e1900 */
[----:B------:R-:W-:Y:S01]  /*0bb0*/  ISETP.NE.AND P0, PT, R9, 0x1, PT ;  /* 0x000000010900780c */ /* 0x000fe20003f05270 */
[----:B--2---:R-:W-:-:S12]  /*0bc0*/  IMAD R13, R12, R4, R13 ;  /* 0x000000040c0d7224 */ /* 0x004fd800078e020d */
[----:B------:R-:W-:Y:S05]  /*0bd0*/  @!P0 BRA `(.L_x_3) ;  /* 0x0000000000308947 */ /* 0x000fea0003800000 */
[----:B------:R-:W0:Y:S01]  /*0be0*/  LDC.64 R14, c[0x0][0x388] ;  /* 0x0000e200ff0e7b82 */ /* 0x000e220000000a00 */
[----:B------:R-:W-:Y:S02]  /*0bf0*/  IADD3 R5, P1, PT, R6, UR12, RZ ;  /* 0x0000000c06057c10 */ /* 0x000fe4000ff3e0ff */
[----:B------:R-:W-:Y:S02]  /*0c00*/  ISETP.NE.AND P0, PT, R9, 0x2, PT ;  /* 0x000000020900780c */ /* 0x000fe40003f05270 */
[----:B------:R-:W-:-:S11]  /*0c10*/  IADD3.X R6, PT, PT, RZ, RZ, RZ, P1, !PT ;  /* 0x000000ffff067210 */ /* 0x000fd60000ffe4ff */
[----:B------:R-:W2:Y:S01]  /*0c20*/  @P0 LDG.E R12, desc[UR10][R2.64+0x8] ;  /* 0x0000080a020c0981 */ /* 0x000ea2000c1e1900 */
[----:B0-----:R-:W-:-:S04]  /*0c30*/  LEA R4, P1, R5, R14, 0x2 ;  /* 0x0000000e05047211 */ /* 0x001fc800078210ff */
[----:B------:R-:W-:Y:S02]  /*0c40*/  LEA.HI.X R5, R5, R15, R6, 0x2, P1 ;  /* 0x0000000f05057211 */ /* 0x000fe400008f1406 */
[----:B------:R-:W3:Y:S04]  /*0c50*/  LDG.E R6, desc[UR10][R2.64+0x4] ;  /* 0x0000040a02067981 */ /* 0x000ee8000c1e1900 */
[----:B------:R-:W3:Y:S04]  /*0c60*/  LDG.E R11, desc[UR10][R4.64+0x4] ;  /* 0x0000040a040b7981 */ /* 0x000ee8000c1e1900 */
[----:B------:R-:W2:Y:S01]  /*0c70*/  @P0 LDG.E R14, desc[UR10][R4.64+0x8] ;  /* 0x0000080a040e0981 */ /* 0x000ea2000c1e1900 */
[----:B---3--:R-:W-:-:S04]  /*0c80*/  IMAD R13, R6, R11, R13 ;  /* 0x0000000b060d7224 */ /* 0x008fc800078e020d */
[----:B--2---:R-:W-:-:S07]  /*0c90*/  @P0 IMAD R13, R12, R14, R13 ;  /* 0x0000000e0c0d0224 */ /* 0x004fce00078e020d */
.L_x_3:
[----:B------:R-:W-:Y:S05]  /*0ca0*/  BRA.U UP0, `(.L_x_6) ;  /* 0xfffffff500487547 */ /* 0x000fea000b83ffff */
.L_x_0:
[----:B------:R-:W0:Y:S01]  /*0cb0*/  LDC.64 R2, c[0x0][0x390] ;  /* 0x0000e400ff027b82 */ /* 0x000e220000000a00 */
[----:B------:R-:W1:Y:S02]  /*0cc0*/  LDCU UR4, c[0x0][0x3a8] ;  /* 0x00007500ff0477ac */ /* 0x000e640008000800 */
[----:B-1----:R-:W-:-:S04]  /*0cd0*/  IMAD R7, R7, UR4, R0 ;  /* 0x0000000407077c24 */ /* 0x002fc8000f8e0200 */
[----:B0-----:R-:W-:-:S05]  /*0ce0*/  IMAD.WIDE R2, R7, 0x4, R2 ;  /* 0x0000000407027825 */ /* 0x001fca00078e0202 */
[----:B------:R-:W-:Y:S01]  /*0cf0*/  STG.E desc[UR10][R2.64], R13 ;  /* 0x0000000d02007986 */ /* 0x000fe2000c10190a */
[----:B------:R-:W-:Y:S05]  /*0d00*/  EXIT ;  /* 0x000000000000794d */ /* 0x000fea0003800000 */
.L_x_7:
[----:B------:R-:W-:-:S00]  /*0d10*/  BRA `(.L_x_7) ;  /* 0xfffffffc00fc7947 */ /* 0x000fc0000383ffff */
[----:B------:R-:W-:-:S00]  /*0d20*/  NOP ;  /* 0x0000000000007918 */ /* 0x000fc00000000000 */
        /* <DEDUP_REMOVED lines=13> */
.L_x_8:


//--------------------- .nv.shared.reserved.0     --------------------------
	.section	.nv.shared.reserved.0,"aw",@nobits
	.weak		__nv_reservedSMEM_offset_0_alias
	.size		__nv_reservedSMEM_offset_0_alias, 0, 64
	.other		__nv_reservedSMEM_offset_0_alias,@"STO_CUDA_RESERVED_SHARED STV_DEFAULT"
__nv_reservedSMEM_offset_0_alias:
	.zero		0
	.zero		64


//--------------------- .nv.constant0._Z17convolutionKernelPiS_S_iiiii --------------------------
	.section	.nv.constant0._Z17convolutionKernelPiS_S_iiiii,"a",@progbits
	.sectionflags	@""
	.align	4
.nv.constant0._Z17convolutionKernelPiS_S_iiiii:
	.zero		940


//--------------------- SYMBOLS --------------------------

	.type		.nv.reservedSmem.offset0,@object
	.size		.nv.reservedSmem.offset0,0x4
